	.headerflags	@"EF_CUDA_TEXMODE_UNIFIED EF_CUDA_64BIT_ADDRESS EF_CUDA_ACCELERATORS EF_CUDA_SM90 EF_CUDA_VIRTUAL_SM(EF_CUDA_SM90)"
	.elftype	@"ET_EXEC"


//--------------------- .nv.info                  --------------------------
	.section	.nv.info,"",@"SHT_CUDA_INFO"
	.align	4


	//----- nvinfo : EIATTR_REGCOUNT
	.align		4
        /*0000*/ 	.byte	0x04, 0x2f
        /*0002*/ 	.short	(.L_1 - .L_0)
	.align		4
.L_0:
        /*0004*/ 	.word	index@(triton_mm)
        /*0008*/ 	.word	0x00000028


	//----- nvinfo : EIATTR_MIN_STACK_SIZE
	.align		4
.L_1:
        /*000c*/ 	.byte	0x04, 0x12
        /*000e*/ 	.short	(.L_3 - .L_2)
	.align		4
.L_2:
        /*0010*/ 	.word	index@(triton_mm)
        /*0014*/ 	.word	0x00000000


	//----- nvinfo : EIATTR_FRAME_SIZE
	.align		4
.L_3:
        /*0018*/ 	.byte	0x04, 0x11
        /*001a*/ 	.short	(.L_5 - .L_4)
	.align		4
.L_4:
        /*001c*/ 	.word	index@(triton_mm)
        /*0020*/ 	.word	0x00000000


	//----- nvinfo : EIATTR_MIN_STACK_SIZE
	.align		4
.L_5:
        /*0024*/ 	.byte	0x04, 0x12
        /*0026*/ 	.short	(.L_7 - .L_6)
	.align		4
.L_6:
        /*0028*/ 	.word	index@(triton_mm)
        /*002c*/ 	.word	0x00000000
.L_7:


//--------------------- .nv.info.triton_mm        --------------------------
	.section	.nv.info.triton_mm,"",@"SHT_CUDA_INFO"
	.sectionflags	@""
	.align	4


	//----- nvinfo : EIATTR_CUDA_API_VERSION
	.align		4
        /*0000*/ 	.byte	0x04, 0x37
        /*0002*/ 	.short	(.L_9 - .L_8)
.L_8:
        /*0004*/ 	.word	0x0000007c


	//----- nvinfo : EIATTR_KPARAM_INFO
	.align		4
.L_9:
        /*0008*/ 	.byte	0x04, 0x17
        /*000a*/ 	.short	(.L_11 - .L_10)
.L_10:
        /*000c*/ 	.word	0x00000000
        /*0010*/ 	.short	0x0002
        /*0012*/ 	.short	0x0010
        /*0014*/ 	.byte	0x00, 0xf0, 0x21, 0x00


	//----- nvinfo : EIATTR_KPARAM_INFO
	.align		4
.L_11:
        /*0018*/ 	.byte	0x04, 0x17
        /*001a*/ 	.short	(.L_13 - .L_12)
.L_12:
        /*001c*/ 	.word	0x00000000
        /*0020*/ 	.short	0x0001
        /*0022*/ 	.short	0x0008
        /*0024*/ 	.byte	0x00, 0xf0, 0x21, 0x00


	//----- nvinfo : EIATTR_KPARAM_INFO
	.align		4
.L_13:
        /*0028*/ 	.byte	0x04, 0x17
        /*002a*/ 	.short	(.L_15 - .L_14)
.L_14:
        /*002c*/ 	.word	0x00000000
        /*0030*/ 	.short	0x0000
        /*0032*/ 	.short	0x0000
        /*0034*/ 	.byte	0x00, 0xf0, 0x21, 0x00


	//----- nvinfo : EIATTR_SPARSE_MMA_MASK
	.align		4
.L_15:
        /*0038*/ 	.byte	0x03, 0x50
        /*003a*/ 	.short	0x0000


	//----- nvinfo : EIATTR_MAXREG_COUNT
	.align		4
        /*003c*/ 	.byte	0x03, 0x1b
        /*003e*/ 	.short	0x00ff


	//----- nvinfo : EIATTR_EXIT_INSTR_OFFSETS
	.align		4
        /*0040*/ 	.byte	0x04, 0x1c
        /*0042*/ 	.short	(.L_17 - .L_16)


	//   ....[0]....
.L_16:
        /*0044*/ 	.word	0x00001c40


	//   ....[1]....
        /*0048*/ 	.word	0x00001c90


	//----- nvinfo : EIATTR_MAX_THREADS
	.align		4
.L_17:
        /*004c*/ 	.byte	0x04, 0x05
        /*004e*/ 	.short	(.L_19 - .L_18)
.L_18:
        /*0050*/ 	.word	0x00000080
        /*0054*/ 	.word	0x00000001
        /*0058*/ 	.word	0x00000001


	//----- nvinfo : EIATTR_CBANK_PARAM_SIZE
	.align		4
.L_19:
        /*005c*/ 	.byte	0x03, 0x19
        /*005e*/ 	.short	0x0018


	//----- nvinfo : EIATTR_PARAM_CBANK
	.align		4
        /*0060*/ 	.byte	0x04, 0x0a
        /*0062*/ 	.short	(.L_21 - .L_20)
	.align		4
.L_20:
        /*0064*/ 	.word	index@(.nv.constant0.triton_mm)
        /*0068*/ 	.short	0x0210
        /*006a*/ 	.short	0x0018


	//----- nvinfo : EIATTR_SW_WAR
	.align		4
.L_21:
        /*006c*/ 	.byte	0x04, 0x36
        /*006e*/ 	.short	(.L_23 - .L_22)
.L_22:
        /*0070*/ 	.word	0x00000008
.L_23:


//--------------------- .nv.callgraph             --------------------------
	.section	.nv.callgraph,"",@"SHT_CUDA_CALLGRAPH"
	.align	4
	.sectionentsize	8
	.align		4
        /*0000*/ 	.word	0x00000000
	.align		4
        /*0004*/ 	.word	0xffffffff
	.align		4
        /*0008*/ 	.word	0x00000000
	.align		4
        /*000c*/ 	.word	0xfffffffe
	.align		4
        /*0010*/ 	.word	0x00000000
	.align		4
        /*0014*/ 	.word	0xfffffffd
	.align		4
        /*0018*/ 	.word	0x00000000
	.align		4
        /*001c*/ 	.word	0xfffffffc


//--------------------- .text.triton_mm           --------------------------
	.section	.text.triton_mm,"ax",@progbits
	.sectionflags	@"SHF_BARRIERS=1"
	.align	128
        .global         triton_mm
        .type           triton_mm,@function
        .size           triton_mm,(.L_x_2 - triton_mm)
        .other          triton_mm,@"STO_CUDA_ENTRY STV_DEFAULT"
triton_mm:
.text.triton_mm:
[----:B------:R-:W1:Y:S02]  /*0000*/  LDC R1, c[0x0][0x28] ;  /* 0x00000a00ff017b82 */ /* 0x000e640000000800 */
[----:B------:R-:W2:Y:S01]  /*0010*/  S2UR UR18, SR_CTAID.X ;  /* 0x00000000001279c3 */ /* 0x000ea20000002500 */
[----:B------:R-:W-:Y:S01]  /*0020*/  ULDC.64 UR16, c[0x0][0x208] ;  /* 0x0000820000107ab9 */ /* 0x000fe20000000a00 */
[----:B------:R-:W-:-:S06]  /*0030*/  UMOV UR13, 0xffffffe0 ;  /* 0xffffffe0000d7882 */ /* 0x000fcc0000000000 */
[----:B------:R-:W3:Y:S01]  /*0040*/  LDC.64 R6, c[0x0][0x218] ;  /* 0x00008600ff067b82 */ /* 0x000ee20000000a00 */
[----:B--2---:R-:W-:-:S04]  /*0050*/  UIMAD.WIDE UR4, UR18, 0x2aaaaaab, URZ ;  /* 0x2aaaaaab120478a5 */ /* 0x004fc8000f8e023f */
[----:B------:R-:W-:-:S03]  /*0060*/  USHF.R.U32.HI UR6, URZ, 0x1f, UR5 ;  /* 0x0000001f3f067899 */ /* 0x000fc60008011605 */
[----:B------:R-:W-:Y:S01]  /*0070*/  UMOV UR4, 0xfffffff8 ;  /* 0xfffffff800047882 */ /* 0x000fe20000000000 */
[----:B------:R-:W-:-:S04]  /*0080*/  ULEA.HI.SX32 UR6, UR5, UR6, 0x1a ;  /* 0x0000000605067291 */ /* 0x000fc8000f8fd23f */
[----:B------:R-:W-:Y:S02]  /*0090*/  UIMAD UR4, UR6, UR4, 0x1 ;  /* 0x00000001060474a4 */ /* 0x000fe4000f8e0204 */
[----:B------:R-:W-:Y:S02]  /*00a0*/  UIMAD UR11, UR6, -0x180, UR18 ;  /* 0xfffffe80060b78a4 */ /* 0x000fe4000f8e0212 */
[----:B------:R-:W-:-:S04]  /*00b0*/  UISETP.LT.AND UP0, UPT, UR4, 0x8, UPT ;  /* 0x000000080400788c */ /* 0x000fc8000bf01270 */
[----:B------:R-:W-:Y:S01]  /*00c0*/  USEL UR10, UR4, 0x8, UP0 ;  /* 0x00000008040a7887 */ /* 0x000fe20008000000 */
[----:B------:R-:W-:Y:S02]  /*00d0*/  IMAD.U32 R4, RZ, RZ, UR11 ;  /* 0x0000000bff047e24 */ /* 0x000fe4000f8e00ff */
[----:B------:R-:W-:Y:S01]  /*00e0*/  UMOV UR4, URZ ;  /* 0x0000003f00047c82 */ /* 0x000fe20008000000 */
[----:B------:R-:W-:Y:S02]  /*00f0*/  ULOP3.LUT UR11, UR11, UR10, URZ, 0x3c, !UPT ;  /* 0x0000000a0b0b7292 */ /* 0x000fe4000f8e3c3f */
[----:B------:R-:W-:Y:S01]  /*0100*/  IMAD.U32 R3, RZ, RZ, UR10 ;  /* 0x0000000aff037e24 */ /* 0x000fe2000f8e00ff */
[----:B------:R-:W-:-:S04]  /*0110*/  IABS R4, R4 ;  /* 0x0000000400047213 */ /* 0x000fc80000000000 */
[-C--:B------:R-:W-:Y:S02]  /*0120*/  IABS R0, R3.reuse ;  /* 0x0000000300007213 */ /* 0x080fe40000000000 */
[----:B------:R-:W-:Y:S02]  /*0130*/  IABS R3, R3 ;  /* 0x0000000300037213 */ /* 0x000fe40000000000 */
[----:B------:R-:W-:Y:S02]  /*0140*/  R2UR UR19, R0 ;  /* 0x00000000001372ca */ /* 0x000fe400000e0000 */
[----:B------:R-:W-:Y:S02]  /*0150*/  R2UR UR12, R4 ;  /* 0x00000000040c72ca */ /* 0x000fe400000e0000 */
[----:B------:R-:W2:Y:S09]  /*0160*/  LDC.64 R4, c[0x0][0x210] ;  /* 0x00008400ff047b82 */ /* 0x000eb20000000a00 */
[----:B------:R-:W4:Y:S08]  /*0170*/  I2F.RP R0, UR19 ;  /* 0x0000001300007d06 */ /* 0x000f300008209400 */
[----:B----4-:R-:W4:Y:S02]  /*0180*/  MUFU.RCP R0, R0 ;  /* 0x0000000000007308 */ /* 0x010f240000001000 */
[----:B----4-:R-:W-:-:S02]  /*0190*/  VIADD R2, R0, 0xffffffe ;  /* 0x0ffffffe00027836 */ /* 0x010fc40000000000 */
[----:B------:R-:W-:-:S04]  /*01a0*/  IMAD.MOV R0, RZ, RZ, -R3 ;  /* 0x000000ffff007224 */ /* 0x000fc800078e0a03 */
[----:B------:R-:W4:Y:S02]  /*01b0*/  F2I.FTZ.U32.TRUNC.NTZ R2, R2 ;  /* 0x0000000200027305 */ /* 0x000f24000021f000 */
[----:B----4-:R-:W-:-:S13]  /*01c0*/  R2UR UR5, R2 ;  /* 0x00000000020572ca */ /* 0x010fda00000e0000 */
[----:B------:R-:W-:-:S04]  /*01d0*/  UIADD3 UR8, URZ, -UR5, URZ ;  /* 0x800000053f087290 */ /* 0x000fc8000fffe03f */
[----:B------:R-:W-:-:S04]  /*01e0*/  UIMAD UR8, UR8, UR19, URZ ;  /* 0x00000013080872a4 */ /* 0x000fc8000f8e023f */
[----:B------:R-:W-:Y:S01]  /*01f0*/  UIMAD.WIDE.U32 UR8, UR5, UR8, UR4 ;  /* 0x00000008050872a5 */ /* 0x000fe2000f8e0004 */
[----:B------:R-:W-:Y:S02]  /*0200*/  R2UR UR5, R0 ;  /* 0x00000000000572ca */ /* 0x000fe400000e0000 */
[----:B------:R-:W4:Y:S04]  /*0210*/  S2R R0, SR_TID.X ;  /* 0x0000000000007919 */ /* 0x000f280000002100 */
[----:B------:R-:W-:Y:S02]  /*0220*/  UMOV UR7, UR9 ;  /* 0x0000000900077c82 */ /* 0x000fe40008000000 */
[----:B------:R-:W-:Y:S02]  /*0230*/  UIMAD.WIDE.U32 UR8, UR7, UR12, URZ ;  /* 0x0000000c070872a5 */ /* 0x000fe4000f8e003f */
[----:B------:R-:W-:-:S03]  /*0240*/  ULOP3.LUT UR8, URZ, UR10, URZ, 0x33, !UPT ;  /* 0x0000000a3f087292 */ /* 0x000fc6000f8e333f */
[----:B------:R-:W-:-:S03]  /*0250*/  UIMAD UR4, UR9, UR5, UR12 ;  /* 0x00000005090472a4 */ /* 0x000fc6000f8e020c */
[----:B------:R-:W-:Y:S01]  /*0260*/  UMOV UR12, 0x2 ;  /* 0x00000002000c7882 */ /* 0x000fe20000000000 */
[----:B------:R-:W-:-:S11]  /*0270*/  UISETP.GT.U32.AND UP1, UPT, UR19, UR4, UPT ;  /* 0x000000041300728c */ /* 0x000fd6000bf24070 */
[----:B------:R-:W-:Y:S02]  /*0280*/  @!UP1 UIADD3 UR4, UR4, -UR19, URZ ;  /* 0x8000001304049290 */ /* 0x000fe4000fffe03f */
[----:B------:R-:W-:Y:S02]  /*0290*/  @!UP1 UIADD3 UR9, UR9, 0x1, URZ ;  /* 0x0000000109099890 */ /* 0x000fe4000fffe03f */
[----:B------:R-:W-:Y:S02]  /*02a0*/  UISETP.GE.U32.AND UP0, UPT, UR4, UR19, UPT ;  /* 0x000000130400728c */ /* 0x000fe4000bf06070 */
[----:B------:R-:W-:Y:S01]  /*02b0*/  UISETP.GE.AND UP1, UPT, UR11, URZ, UPT ;  /* 0x0000003f0b00728c */ /* 0x000fe2000bf26270 */
[--C-:B----4-:R-:W-:Y:S02]  /*02c0*/  SHF.R.U32.HI R26, RZ, 0x2, R0.reuse ;  /* 0x00000002ff1a7819 */ /* 0x110fe40000011600 */
[----:B------:R-:W-:Y:S02]  /*02d0*/  SHF.R.U32.HI R21, RZ, 0x5, R0 ;  /* 0x00000005ff157819 */ /* 0x000fe40000011600 */
[----:B------:R-:W-:Y:S01]  /*02e0*/  SGXT.U32 R26, R26, 0x5 ;  /* 0x000000051a1a781a */ /* 0x000fe20000000000 */
[----:B------:R-:W4:Y:S01]  /*02f0*/  S2UR UR4, SR_CgaCtaId ;  /* 0x00000000000479c3 */ /* 0x000f220000008800 */
[----:B------:R-:W-:-:S02]  /*0300*/  SGXT.U32 R21, R21, 0x2 ;  /* 0x000000021515781a */ /* 0x000fc40000000000 */
[----:B------:R-:W-:Y:S01]  /*0310*/  @UP0 UIADD3 UR9, UR9, 0x1, URZ ;  /* 0x0000000109090890 */ /* 0x000fe2000fffe03f */
[----:B------:R-:W-:Y:S01]  /*0320*/  LOP3.LUT R25, R26, 0x20, RZ, 0xfc, !PT ;  /* 0x000000201a197812 */ /* 0x000fe200078efcff */
[----:B------:R-:W-:Y:S01]  /*0330*/  UISETP.NE.AND UP0, UPT, UR10, URZ, UPT ;  /* 0x0000003f0a00728c */ /* 0x000fe2000bf05270 */
[--C-:B------:R-:W-:Y:S01]  /*0340*/  SHF.R.U32.HI R14, RZ, 0x1, R0.reuse ;  /* 0x00000001ff0e7819 */ /* 0x100fe20000011600 */
[----:B------:R-:W-:Y:S01]  /*0350*/  @!UP1 UIADD3 UR9, -UR9, URZ, URZ ;  /* 0x0000003f09099290 */ /* 0x000fe2000fffe13f */
[----:B------:R-:W-:Y:S01]  /*0360*/  LOP3.LUT R24, R0, 0x7, RZ, 0xc0, !PT ;  /* 0x0000000700187812 */ /* 0x000fe200078ec0ff */
[----:B------:R-:W-:Y:S01]  /*0370*/  UMOV UR10, 0x400 ;  /* 0x00000400000a7882 */ /* 0x000fe20000000000 */
[----:B------:R-:W-:Y:S01]  /*0380*/  SHF.R.U32.HI R23, RZ, 0x3, R0 ;  /* 0x00000003ff177819 */ /* 0x000fe20000011600 */
[----:B------:R-:W-:-:S03]  /*0390*/  USEL UR9, UR8, UR9, !UP0 ;  /* 0x0000000908097287 */ /* 0x000fc6000c000000 */
[----:B------:R-:W-:Y:S01]  /*03a0*/  SGXT.U32 R23, R23, 0x2 ;  /* 0x000000021717781a */ /* 0x000fe20000000000 */
[----:B------:R-:W-:-:S06]  /*03b0*/  USHF.L.U32 UR9, UR9, 0x6, URZ ;  /* 0x0000000609097899 */ /* 0x000fcc000800063f */
[----:B------:R-:W-:Y:S01]  /*03c0*/  IMAD.U32 R3, RZ, RZ, UR9 ;  /* 0x00000009ff037e24 */ /* 0x000fe2000f8e00ff */
[----:B------:R-:W-:Y:S01]  /*03d0*/  LOP3.LUT R2, R26, UR9, RZ, 0xfc, !PT ;  /* 0x000000091a027c12 */ /* 0x000fe2000f8efcff */
[----:B----4-:R-:W-:-:S03]  /*03e0*/  UPRMT UR10, UR4, 0x654, UR10 ;  /* 0x00000654040a7896 */ /* 0x010fc6000800000a */
[----:B------:R-:W-:Y:S01]  /*03f0*/  LOP3.LUT R8, R3, 0x20, R26, 0xfe, !PT ;  /* 0x0000002003087812 */ /* 0x000fe200078efe1a */
[----:B------:R-:W-:Y:S01]  /*0400*/  IMAD.HI R9, R2, 0x2aaaaaab, RZ ;  /* 0x2aaaaaab02097827 */ /* 0x000fe200078e02ff */
[----:B------:R-:W-:Y:S01]  /*0410*/  UIADD3 UR11, UR10, 0xc00, URZ ;  /* 0x00000c000a0b7890 */ /* 0x000fe2000fffe03f */
[----:B------:R-:W-:Y:S02]  /*0420*/  UMOV UR4, URZ ;  /* 0x0000003f00047c82 */ /* 0x000fe40008000000 */
[----:B------:R-:W-:Y:S01]  /*0430*/  IMAD.SHL.U32 R3, R0, 0x8, RZ ;  /* 0x0000000800037824 */ /* 0x000fe200078e00ff */
[----:B------:R-:W-:Y:S01]  /*0440*/  SHF.R.U32.HI R10, RZ, 0x1f, R9 ;  /* 0x0000001fff0a7819 */ /* 0x000fe20000011609 */
[----:B------:R-:W-:Y:S01]  /*0450*/  IMAD.HI R11, R8, 0x2aaaaaab, RZ ;  /* 0x2aaaaaab080b7827 */ /* 0x000fe200078e02ff */
[----:B------:R-:W-:Y:S01]  /*0460*/  UMOV UR15, UR10 ;  /* 0x0000000a000f7c82 */ /* 0x000fe20008000000 */
[----:B------:R-:W-:Y:S01]  /*0470*/  UMOV UR14, UR11 ;  /* 0x0000000b000e7c82 */ /* 0x000fe20008000000 */
[----:B------:R-:W-:-:S02]  /*0480*/  LOP3.LUT R13, R3, 0x18, R0, 0x48, !PT ;  /* 0x00000018030d7812 */ /* 0x000fc400078e4800 */
[----:B------:R-:W-:Y:S02]  /*0490*/  SHF.R.U32.HI R12, RZ, 0x1f, R11 ;  /* 0x0000001fff0c7819 */ /* 0x000fe4000001160b */
[----:B------:R-:W-:Y:S01]  /*04a0*/  LEA.HI R9, R9, R10, RZ, 0x17 ;  /* 0x0000000a09097211 */ /* 0x000fe200078fb8ff */
[--C-:B------:R-:W-:Y:S01]  /*04b0*/  IMAD R26, R26, 0x20, R13.reuse ;  /* 0x000000201a1a7824 */ /* 0x100fe200078e020d */
[----:B------:R-:W-:Y:S01]  /*04c0*/  LEA.HI R11, R11, R12, RZ, 0x17 ;  /* 0x0000000c0b0b7211 */ /* 0x000fe200078fb8ff */
[----:B------:R-:W-:Y:S01]  /*04d0*/  IMAD R25, R25, 0x20, R13 ;  /* 0x0000002019197824 */ /* 0x000fe200078e020d */
[----:B------:R-:W-:Y:S01]  /*04e0*/  SHF.R.U32.HI R13, RZ, 0x1, R0 ;  /* 0x00000001ff0d7819 */ /* 0x000fe20000011600 */
[----:B------:R-:W-:Y:S01]  /*04f0*/  IMAD.SHL.U32 R10, R0, 0x4, RZ ;  /* 0x00000004000a7824 */ /* 0x000fe200078e00ff */
[----:B------:R-:W-:Y:S01]  /*0500*/  LOP3.LUT R3, R3, 0x18, RZ, 0xc0, !PT ;  /* 0x0000001803037812 */ /* 0x000fe200078ec0ff */
[----:B------:R-:W-:Y:S01]  /*0510*/  IMAD R2, R9, -0xc00, R2 ;  /* 0xfffff40009027824 */ /* 0x000fe200078e0202 */
[----:B------:R-:W-:Y:S01]  /*0520*/  SHF.R.U32.HI R9, RZ, 0x3, R0 ;  /* 0x00000003ff097819 */ /* 0x000fe20000011600 */
[----:B------:R-:W-:Y:S01]  /*0530*/  IMAD R8, R11, -0xc00, R8 ;  /* 0xfffff4000b087824 */ /* 0x000fe200078e0208 */
[----:B------:R-:W-:Y:S01]  /*0540*/  LOP3.LUT R13, R10, 0x18, R13, 0x48, !PT ;  /* 0x000000180a0d7812 */ /* 0x000fe200078e480d */
[--C-:B------:R-:W-:Y:S01]  /*0550*/  IMAD R17, R2, 0xc00, R3.reuse ;  /* 0x00000c0002117824 */ /* 0x100fe200078e0203 */
[----:B------:R-:W-:Y:S01]  /*0560*/  SGXT.U32 R11, R9, 0x4 ;  /* 0x00000004090b781a */ /* 0x000fe20000000000 */
[----:B------:R-:W-:Y:S01]  /*0570*/  IMAD R3, R8, 0xc00, R3 ;  /* 0x00000c0008037824 */ /* 0x000fe200078e0203 */
[----:B------:R-:W-:Y:S01]  /*0580*/  LOP3.LUT R12, R13, 0x4, R10, 0xf8, !PT ;  /* 0x000000040d0c7812 */ /* 0x000fe200078ef80a */
[----:B---3--:R-:W-:Y:S01]  /*0590*/  IMAD.WIDE R16, R17, 0x2, R6 ;  /* 0x0000000211107825 */ /* 0x008fe200078e0206 */
[----:B------:R-:W-:-:S02]  /*05a0*/  LOP3.LUT R9, R10, 0x1c, RZ, 0xc0, !PT ;  /* 0x0000001c0a097812 */ /* 0x000fc400078ec0ff */
[----:B------:R-:W-:Y:S01]  /*05b0*/  LEA R13, R26, UR10, 0x1 ;  /* 0x0000000a1a0d7c11 */ /* 0x000fe2000f8e08ff */
[----:B------:R-:W-:Y:S01]  /*05c0*/  IMAD R11, R11, 0x20, R12 ;  /* 0x000000200b0b7824 */ /* 0x000fe200078e020c */
[----:B------:R-:W-:Y:S01]  /*05d0*/  LEA R15, R25, UR10, 0x1 ;  /* 0x0000000a190f7c11 */ /* 0x000fe2000f8e08ff */
[----:B--2---:R-:W-:Y:S01]  /*05e0*/  IMAD.WIDE.U32 R8, R9, 0x2, R4 ;  /* 0x0000000209087825 */ /* 0x004fe200078e0004 */
[----:B------:R-:W-:Y:S02]  /*05f0*/  LOP3.LUT R2, R0, 0x1f, RZ, 0xc0, !PT ;  /* 0x0000001f00027812 */ /* 0x000fe400078ec0ff */
[----:B------:R-:W-:Y:S01]  /*0600*/  LEA R27, R11, UR10, 0x1 ;  /* 0x0000000a0b1b7c11 */ /* 0x000fe2000f8e08ff */
[----:B------:R-:W-:Y:S01]  /*0610*/  IMAD.WIDE R6, R3, 0x2, R6 ;  /* 0x0000000203067825 */ /* 0x000fe200078e0206 */
[----:B------:R-:W-:Y:S02]  /*0620*/  SHF.R.U32.HI R3, RZ, 0x4, R0 ;  /* 0x00000004ff037819 */ /* 0x000fe40000011600 */
[----:B------:R-:W-:Y:S01]  /*0630*/  SHF.R.U32.HI R12, RZ, 0x3, R2 ;  /* 0x00000003ff0c7819 */ /* 0x000fe20000011602 */
[----:B------:R-:W-:Y:S01]  /*0640*/  @!PT LDS RZ, [RZ] ;  /* 0x00000000fffff984 */ /* 0x000fe20000000800 */
[----:B------:R-:W-:Y:S01]  /*0650*/  @!PT LDS RZ, [RZ] ;  /* 0x00000000fffff984 */ /* 0x000fe20000000800 */
[----:B------:R-:W-:Y:S01]  /*0660*/  @!PT LDS RZ, [RZ] ;  /* 0x00000000fffff984 */ /* 0x000fe20000000800 */
[----:B------:R-:W-:Y:S01]  /*0670*/  LDGSTS.E.64 [R27], desc[UR16][R8.64] ;  /* 0x00000000081b7fae */ /* 0x000fe2000b921a50 */
[----:B------:R-:W-:Y:S01]  /*0680*/  SGXT.U32 R3, R3, 0x1 ;  /* 0x000000010303781a */ /* 0x000fe20000000000 */
[----:B------:R-:W-:Y:S01]  /*0690*/  IMAD.SHL.U32 R11, R21, 0x8, RZ ;  /* 0x00000008150b7824 */ /* 0x000fe200078e00ff */
[----:B------:R-:W-:Y:S01]  /*06a0*/  SGXT.U32 R2, R14, 0x2 ;  /* 0x000000020e02781a */ /* 0x000fe20000000000 */
[----:B------:R-:W0:Y:S01]  /*06b0*/  LDGDEPBAR ;  /* 0x00000000000079af */ /* 0x000e220000000000 */
[----:B------:R-:W-:Y:S01]  /*06c0*/  IMAD.WIDE.U32 R4, R24, 0x8, R4 ;  /* 0x0000000818047825 */ /* 0x000fe200078e0004 */
[----:B------:R-:W-:-:S02]  /*06d0*/  IADD3 R30, P1, R16, 0xc0, RZ ;  /* 0x000000c0101e7810 */ /* 0x000fc40007f3e0ff */
[----:B------:R-:W-:Y:S01]  /*06e0*/  LDGSTS.E.BYPASS.128 [R13+0xc00], desc[UR16][R16.64] ;  /* 0x00c00000100d7fae */ /* 0x000fe2000b901c50 */
[----:B------:R-:W-:Y:S01]  /*06f0*/  IMAD.SHL.U32 R10, R3, 0x20, RZ ;  /* 0x00000020030a7824 */ /* 0x000fe200078e00ff */
[----:B------:R-:W-:Y:S01]  /*0700*/  IADD3 R32, P0, R6, 0xc0, RZ ;  /* 0x000000c006207810 */ /* 0x000fe20007f1e0ff */
[----:B------:R-:W-:Y:S01]  /*0710*/  IMAD.X R31, RZ, RZ, R17, P1 ;  /* 0x000000ffff1f7224 */ /* 0x000fe200008e0611 */
[----:B------:R-:W-:Y:S02]  /*0720*/  LDGSTS.E.BYPASS.128 [R15+0xc00], desc[UR16][R6.64] ;  /* 0x00c00000060f7fae */ /* 0x000fe4000b901c50 */
[----:B------:R-:W-:Y:S01]  /*0730*/  LOP3.LUT R11, R10, R11, RZ, 0xfc, !PT ;  /* 0x0000000b0a0b7212 */ /* 0x000fe200078efcff */
[----:B------:R-:W-:Y:S01]  /*0740*/  IMAD.X R33, RZ, RZ, R7, P0 ;  /* 0x000000ffff217224 */ /* 0x000fe200000e0607 */
[----:B------:R-:W0:Y:S02]  /*0750*/  LDGDEPBAR ;  /* 0x00000000000079af */ /* 0x000e240000000000 */
[----:B------:R-:W-:Y:S01]  /*0760*/  LOP3.LUT R11, R11, 0x7, R0, 0xf8, !PT ;  /* 0x000000070b0b7812 */ /* 0x000fe200078ef800 */
[----:B------:R-:W-:Y:S04]  /*0770*/  BAR.SYNC.DEFER_BLOCKING 0x0 ;  /* 0x0000000000007b1d */ /* 0x000fe80000010000 */
[----:B------:R-:W-:-:S02]  /*0780*/  IMAD.SHL.U32 R18, R11, 0x20, RZ ;  /* 0x000000200b127824 */ /* 0x000fc400078e00ff */
[----:B------:R-:W-:Y:S01]  /*0790*/  @!PT LDS RZ, [RZ] ;  /* 0x00000000fffff984 */ /* 0x000fe20000000800 */
[----:B------:R-:W-:Y:S01]  /*07a0*/  @!PT LDS RZ, [RZ] ;  /* 0x00000000fffff984 */ /* 0x000fe20000000800 */
[----:B------:R-:W-:Y:S01]  /*07b0*/  @!PT LDS RZ, [RZ] ;  /* 0x00000000fffff984 */ /* 0x000fe20000000800 */
[----:B------:R-:W-:Y:S04]  /*07c0*/  LDGSTS.E.64 [R27+0x400], desc[UR16][R8.64+0x40] ;  /* 0x00400040081b7fae */ /* 0x000fe8000b921a50 */
[----:B------:R-:W0:Y:S04]  /*07d0*/  LDGDEPBAR ;  /* 0x00000000000079af */ /* 0x000e280000000000 */
[----:B------:R-:W-:Y:S04]  /*07e0*/  LDGSTS.E.BYPASS.128 [R13+0x1c00], desc[UR16][R16.64+0x40] ;  /* 0x01c00040100d7fae */ /* 0x000fe8000b901c50 */
[----:B------:R-:W-:Y:S04]  /*07f0*/  LDGSTS.E.BYPASS.128 [R15+0x1c00], desc[UR16][R6.64+0x40] ;  /* 0x01c00040060f7fae */ /* 0x000fe8000b901c50 */
[----:B------:R-:W0:Y:S01]  /*0800*/  LDGDEPBAR ;  /* 0x00000000000079af */ /* 0x000e220000000000 */
[----:B------:R-:W-:Y:S06]  /*0810*/  BAR.SYNC.DEFER_BLOCKING 0x0 ;  /* 0x0000000000007b1d */ /* 0x000fec0000010000 */
[----:B------:R-:W-:Y:S01]  /*0820*/  @!PT LDS RZ, [RZ] ;  /* 0x00000000fffff984 */ /* 0x000fe20000000800 */
[----:B------:R-:W-:Y:S01]  /*0830*/  @!PT LDS RZ, [RZ] ;  /* 0x00000000fffff984 */ /* 0x000fe20000000800 */
[----:B------:R-:W-:Y:S01]  /*0840*/  @!PT LDS RZ, [RZ] ;  /* 0x00000000fffff984 */ /* 0x000fe20000000800 */
[----:B------:R2:W-:Y:S04]  /*0850*/  LDGSTS.E.64 [R27+0x800], desc[UR16][R8.64+0x80] ;  /* 0x00800080081b7fae */ /* 0x0005e8000b921a50 */
[----:B------:R-:W0:Y:S04]  /*0860*/  LDGDEPBAR ;  /* 0x00000000000079af */ /* 0x000e280000000000 */
[----:B------:R3:W-:Y:S04]  /*0870*/  LDGSTS.E.BYPASS.128 [R13+0x2c00], desc[UR16][R16.64+0x80] ;  /* 0x02c00080100d7fae */ /* 0x0007e8000b901c50 */
[----:B------:R4:W-:Y:S01]  /*0880*/  LDGSTS.E.BYPASS.128 [R15+0x2c00], desc[UR16][R6.64+0x80] ;  /* 0x02c00080060f7fae */ /* 0x0009e2000b901c50 */
[----:B--2---:R-:W-:-:S02]  /*0890*/  SGXT.U32 R9, R12, 0x1 ;  /* 0x000000010c09781a */ /* 0x004fc40000000000 */
[-C--:B------:R-:W-:Y:S01]  /*08a0*/  LOP3.LUT R8, R3, R2.reuse, RZ, 0x3c, !PT ;  /* 0x0000000203087212 */ /* 0x080fe200078e3cff */
[----:B------:R-:W0:Y:S01]  /*08b0*/  LDGDEPBAR ;  /* 0x00000000000079af */ /* 0x000e220000000000 */
[----:B------:R-:W-:Y:S01]  /*08c0*/  LOP3.LUT R3, R2, 0x2, R3, 0x1e, !PT ;  /* 0x0000000202037812 */ /* 0x000fe200078e1e03 */
[C---:B------:R-:W-:Y:S01]  /*08d0*/  IMAD R19, R9.reuse, 0x8, R24 ;  /* 0x0000000809137824 */ /* 0x040fe200078e0218 */
[----:B------:R-:W-:Y:S01]  /*08e0*/  LOP3.LUT R9, R9, R2, RZ, 0x3c, !PT ;  /* 0x0000000209097212 */ /* 0x000fe200078e3cff */
[----:B------:R-:W-:Y:S01]  /*08f0*/  IMAD.SHL.U32 R8, R8, 0x8, RZ ;  /* 0x0000000808087824 */ /* 0x000fe200078e00ff */
[----:B------:R-:W-:Y:S01]  /*0900*/  LOP3.LUT R2, R2, 0x2, R23, 0x1e, !PT ;  /* 0x0000000202027812 */ /* 0x000fe200078e1e17 */
[----:B------:R-:W-:Y:S01]  /*0910*/  IMAD.SHL.U32 R19, R19, 0x20, RZ ;  /* 0x0000002013137824 */ /* 0x000fe200078e00ff */
[----:B---3--:R-:W-:Y:S01]  /*0920*/  CS2R R16, SRZ ;  /* 0x0000000000107805 */ /* 0x008fe2000001ff00 */
[----:B------:R-:W-:Y:S01]  /*0930*/  IMAD.SHL.U32 R9, R9, 0x8, RZ ;  /* 0x0000000809097824 */ /* 0x000fe200078e00ff */
[----:B----4-:R-:W-:Y:S01]  /*0940*/  CS2R R6, SRZ ;  /* 0x0000000000067805 */ /* 0x010fe2000001ff00 */
[----:B------:R-:W-:Y:S01]  /*0950*/  IMAD.SHL.U32 R28, R3, 0x8, RZ ;  /* 0x00000008031c7824 */ /* 0x000fe200078e00ff */
[----:B------:R-:W-:-:S02]  /*0960*/  LOP3.LUT R22, R19, R8, RZ, 0xfc, !PT ;  /* 0x0000000813167212 */ /* 0x000fc400078efcff */
[----:B------:R-:W-:Y:S02]  /*0970*/  LOP3.LUT R20, R18, R9, RZ, 0xfc, !PT ;  /* 0x0000000912147212 */ /* 0x000fe400078efcff */
[----:B------:R-:W-:Y:S02]  /*0980*/  LEA R8, R22, UR10, 0x1 ;  /* 0x0000000a16087c11 */ /* 0x000fe4000f8e08ff */
[----:B------:R-:W-:Y:S02]  /*0990*/  LEA R12, R20, UR10, 0x1 ;  /* 0x0000000a140c7c11 */ /* 0x000fe4000f8e08ff */
[----:B------:R-:W-:Y:S01]  /*09a0*/  LOP3.LUT R3, R19, R28, RZ, 0xfc, !PT ;  /* 0x0000001c13037212 */ /* 0x000fe200078efcff */
[----:B------:R-:W-:Y:S01]  /*09b0*/  IMAD.SHL.U32 R19, R2, 0x8, RZ ;  /* 0x0000000802137824 */ /* 0x000fe200078e00ff */
[----:B------:R-:W-:Y:S01]  /*09c0*/  IADD3 R28, P2, R4, 0xc0, RZ ;  /* 0x000000c0041c7810 */ /* 0x000fe20007f5e0ff */
[----:B------:R-:W-:-:S04]  /*09d0*/  DEPBAR.LE SB0, 0x4 ;  /* 0x000081000000791a */ /* 0x000fc80000000000 */
[----:B------:R-:W-:Y:S01]  /*09e0*/  BAR.SYNC.DEFER_BLOCKING 0x0 ;  /* 0x0000000000007b1d */ /* 0x000fe20000010000 */
[----:B------:R-:W-:Y:S01]  /*09f0*/  LOP3.LUT R2, R18, R19, RZ, 0xfc, !PT ;  /* 0x0000001312027212 */ /* 0x000fe200078efcff */
[----:B------:R-:W-:Y:S01]  /*0a00*/  IMAD.X R29, RZ, RZ, R5, P2 ;  /* 0x000000ffff1d7224 */ /* 0x000fe200010e0605 */
[----:B------:R-:W-:Y:S02]  /*0a10*/  CS2R R4, SRZ ;  /* 0x0000000000047805 */ /* 0x000fe4000001ff00 */
[----:B------:R-:W-:Y:S01]  /*0a20*/  CS2R R18, SRZ ;  /* 0x0000000000127805 */ /* 0x000fe2000001ff00 */
[----:B------:R-:W2:Y:S04]  /*0a30*/  LDSM.16.M88.4 R8, [R8] ;  /* 0x000000000808783b */ /* 0x000ea80000000200 */
[----:B------:R-:W3:Y:S02]  /*0a40*/  LDSM.16.M88.4 R12, [R12+0xc00] ;  /* 0x000c00000c0c783b */ /* 0x000ee40000000200 */
.L_x_0:
[----:B-123--:R-:W-:Y:S01]  /*0a50*/  HMMA.16816.F32.BF16 R4, R8, R12, R4 ;  /* 0x0000000c0804723c */ /* 0x00efe20000041804 */
[----:B------:R-:W-:Y:S02]  /*0a60*/  UIADD3 UR12, UR12, 0x1, URZ ;  /* 0x000000010c0c7890 */ /* 0x000fe4000fffe03f */
[----:B------:R-:W-:Y:S02]  /*0a70*/  UIADD3 UR4, UR4, 0x1, URZ ;  /* 0x0000000104047890 */ /* 0x000fe4000fffe03f */
[----:B------:R-:W-:Y:S01]  /*0a80*/  UISETP.GE.AND UP2, UPT, UR12, 0x3, UPT ;  /* 0x000000030c00788c */ /* 0x000fe2000bf46270 */
[----:B------:R-:W-:Y:S01]  /*0a90*/  HMMA.16816.F32.BF16 R8, R8, R14, R16 ;  /* 0x0000000e0808723c */ /* 0x000fe20000041810 */
[----:B------:R-:W-:Y:S02]  /*0aa0*/  LEA R12, R3, UR15, 0x1 ;  /* 0x0000000f030c7c11 */ /* 0x000fe4000f8e08ff */
[----:B------:R-:W-:-:S04]  /*0ab0*/  USEL UR12, UR12, URZ, !UP2 ;  /* 0x0000003f0c0c7287 */ /* 0x000fc8000d000000 */
[----:B------:R-:W-:Y:S01]  /*0ac0*/  LEA R16, R2, UR14, 0x1 ;  /* 0x0000000e02107c11 */ /* 0x000fe2000f8e08ff */
[----:B------:R-:W-:Y:S01]  /*0ad0*/  LDSM.16.M88.4 R12, [R12] ;  /* 0x000000000c0c783b */ /* 0x000fe20000000200 */
[----:B------:R-:W-:Y:S01]  /*0ae0*/  UIADD3 UR14, UR13, 0x20, URZ ;  /* 0x000000200d0e7890 */ /* 0x000fe2000fffe03f */
[----:B------:R-:W-:-:S03]  /*0af0*/  IMAD.U32 R34, RZ, RZ, UR12 ;  /* 0x0000000cff227e24 */ /* 0x000fc6000f8e00ff */
[----:B------:R-:W1:Y:S01]  /*0b00*/  LDSM.16.M88.4 R16, [R16] ;  /* 0x000000001010783b */ /* 0x000e620000000200 */
[----:B------:R-:W-:Y:S02]  /*0b10*/  UISETP.GE.U32.AND UP1, UPT, UR14, 0xba0, UPT ;  /* 0x00000ba00e00788c */ /* 0x000fe4000bf26070 */
[----:B------:R-:W-:Y:S02]  /*0b20*/  ULEA UR14, UR12, UR11, 0xc ;  /* 0x0000000b0c0e7291 */ /* 0x000fe4000f8e603f */
[----:B------:R-:W-:Y:S01]  /*0b30*/  UIADD3 UR12, UR12, 0x1, URZ ;  /* 0x000000010c0c7890 */ /* 0x000fe2000fffe03f */
[----:B------:R-:W-:Y:S01]  /*0b40*/  BAR.SYNC.DEFER_BLOCKING 0x0 ;  /* 0x0000000000007b1d */ /* 0x000fe20000010000 */
[----:B------:R-:W-:Y:S01]  /*0b50*/  PLOP3.LUT P0, PT, PT, PT, UP1, 0x80, 0x0 ;  /* 0x000000000000781c */ /* 0x000fe20003f0f018 */
[----:B------:R-:W-:Y:S01]  /*0b60*/  UISETP.GE.AND UP1, UPT, UR4, 0x3, UPT ;  /* 0x000000030400788c */ /* 0x000fe2000bf26270 */
[----:B------:R-:W-:Y:S01]  /*0b70*/  LEA R35, R26, UR14, 0x1 ;  /* 0x0000000e1a237c11 */ /* 0x000fe2000f8e08ff */
[----:B------:R-:W-:Y:S01]  /*0b80*/  UISETP.GE.AND UP2, UPT, UR12, 0x3, UPT ;  /* 0x000000030c00788c */ /* 0x000fe2000bf46270 */
[----:B------:R-:W-:Y:S01]  /*0b90*/  LEA R37, R25, UR14, 0x1 ;  /* 0x0000000e19257c11 */ /* 0x000fe2000f8e08ff */
[----:B------:R-:W-:-:S02]  /*0ba0*/  USEL UR4, UR4, URZ, !UP1 ;  /* 0x0000003f04047287 */ /* 0x000fc4000c800000 */
[----:B------:R-:W-:Y:S02]  /*0bb0*/  USEL UR12, UR12, URZ, !UP2 ;  /* 0x0000003f0c0c7287 */ /* 0x000fe4000d000000 */
[----:B------:R-:W-:Y:S02]  /*0bc0*/  ULEA UR14, UR4, UR10, 0xa ;  /* 0x0000000a040e7291 */ /* 0x000fe4000f8e503f */
[----:B------:R-:W-:Y:S02]  /*0bd0*/  ULEA UR15, UR4, UR11, 0xc ;  /* 0x0000000b040f7291 */ /* 0x000fe4000f8e603f */
[----:B------:R-:W-:Y:S01]  /*0be0*/  UIADD3 UR4, UR4, 0x1, URZ ;  /* 0x0000000104047890 */ /* 0x000fe2000fffe03f */
[----:B-1----:R-:W-:Y:S06]  /*0bf0*/  HMMA.16816.F32.BF16 R4, R12, R16, R4 ;  /* 0x000000100c04723c */ /* 0x002fec0000041804 */
[----:B------:R-:W-:Y:S01]  /*0c00*/  HMMA.16816.F32.BF16 R8, R12, R18, R8 ;  /* 0x000000120c08723c */ /* 0x000fe20000041808 */
[----:B------:R-:W-:Y:S01]  /*0c10*/  IMAD R17, R34, 0x400, R27 ;  /* 0x0000040022117824 */ /* 0x000fe200078e021b */
[----:B------:R-:W-:-:S04]  /*0c20*/  LEA R34, R22, UR14, 0x1 ;  /* 0x0000000e16227c11 */ /* 0x000fc8000f8e08ff */
[----:B------:R-:W-:Y:S01]  /*0c30*/  @!PT LDS RZ, [RZ] ;  /* 0x00000000fffff984 */ /* 0x000fe20000000800 */
[----:B------:R-:W-:Y:S01]  /*0c40*/  @!PT LDS RZ, [RZ] ;  /* 0x00000000fffff984 */ /* 0x000fe20000000800 */
[----:B------:R-:W-:Y:S01]  /*0c50*/  @!PT LDS RZ, [RZ] ;  /* 0x00000000fffff984 */ /* 0x000fe20000000800 */
[----:B------:R-:W-:Y:S04]  /*0c60*/  LDGSTS.E.64 [R17], desc[UR16][R28.64], !P0 ;  /* 0x000000001c117fae */ /* 0x000fe8000c121a50 */
[----:B------:R-:W0:Y:S04]  /*0c70*/  LDGDEPBAR ;  /* 0x00000000000079af */ /* 0x000e280000000000 */
[----:B------:R1:W-:Y:S04]  /*0c80*/  LDGSTS.E.BYPASS.128 [R35], desc[UR16][R30.64], !P0 ;  /* 0x000000001e237fae */ /* 0x0003e8000c101c50 */
[----:B------:R2:W-:Y:S04]  /*0c90*/  LDGSTS.E.BYPASS.128 [R37], desc[UR16][R32.64], !P0 ;  /* 0x0000000020257fae */ /* 0x0005e8000c101c50 */
[----:B------:R-:W0:Y:S01]  /*0ca0*/  LDGDEPBAR ;  /* 0x00000000000079af */ /* 0x000e220000000000 */
[----:B-1----:R-:W-:Y:S01]  /*0cb0*/  LEA R35, R20, UR15, 0x1 ;  /* 0x0000000f14237c11 */ /* 0x002fe2000f8e08ff */
[----:B------:R-:W-:-:S04]  /*0cc0*/  DEPBAR.LE SB0, 0x4 ;  /* 0x000081000000791a */ /* 0x000fc80000000000 */
[----:B------:R-:W-:Y:S06]  /*0cd0*/  BAR.SYNC.DEFER_BLOCKING 0x0 ;  /* 0x0000000000007b1d */ /* 0x000fec0000010000 */
[----:B------:R1:W-:Y:S04]  /*0ce0*/  LDSM.16.M88.4 R12, [R34] ;  /* 0x00000000220c783b */ /* 0x0003e80000000200 */
[----:B------:R-:W3:Y:S01]  /*0cf0*/  LDSM.16.M88.4 R16, [R35] ;  /* 0x000000002310783b */ /* 0x000ee20000000200 */
[----:B-1----:R-:W-:Y:S01]  /*0d00*/  IMAD.U32 R34, RZ, RZ, UR12 ;  /* 0x0000000cff227e24 */ /* 0x002fe2000f8e00ff */
[----:B---3--:R-:W-:Y:S06]  /*0d10*/  HMMA.16816.F32.BF16 R4, R12, R16, R4 ;  /* 0x000000100c04723c */ /* 0x008fec0000041804 */
[----:B------:R-:W-:Y:S01]  /*0d20*/  HMMA.16816.F32.BF16 R8, R12, R18, R8 ;  /* 0x000000120c08723c */ /* 0x000fe20000041808 */
[----:B------:R-:W-:-:S06]  /*0d30*/  LEA R16, R2, UR15, 0x1 ;  /* 0x0000000f02107c11 */ /* 0x000fcc000f8e08ff */
[----:B------:R-:W-:Y:S01]  /*0d40*/  LEA R12, R3, UR14, 0x1 ;  /* 0x0000000e030c7c11 */ /* 0x000fe2000f8e08ff */
[----:B------:R-:W-:Y:S01]  /*0d50*/  LDSM.16.M88.4 R16, [R16] ;  /* 0x000000001010783b */ /* 0x000fe20000000200 */
[----:B------:R-:W-:-:S04]  /*0d60*/  UIADD3 UR14, UR13, 0x40, URZ ;  /* 0x000000400d0e7890 */ /* 0x000fc8000fffe03f */
        /* <DEDUP_REMOVED lines=9> */
[----:B--2---:R-:W-:Y:S01]  /*0e00*/  LEA R37, R25, UR14, 0x1 ;  /* 0x0000000e19257c11 */ /* 0x004fe2000f8e08ff */
[----:B------:R-:W-:-:S02]  /*0e10*/  USEL UR4, UR4, URZ, !UP1 ;  /* 0x0000003f04047287 */ /* 0x000fc4000c800000 */
[----:B------:R-:W-:Y:S02]  /*0e20*/  USEL UR12, UR12, URZ, !UP2 ;  /* 0x0000003f0c0c7287 */ /* 0x000fe4000d000000 */
[----:B------:R-:W-:Y:S02]  /*0e30*/  ULEA UR14, UR4, UR10, 0xa ;  /* 0x0000000a040e7291 */ /* 0x000fe4000f8e503f */
[----:B------:R-:W-:Y:S02]  /*0e40*/  ULEA UR15, UR4, UR11, 0xc ;  /* 0x0000000b040f7291 */ /* 0x000fe4000f8e603f */
[----:B------:R-:W-:-:S04]  /*0e50*/  UIADD3 UR4, UR4, 0x1, URZ ;  /* 0x0000000104047890 */ /* 0x000fc8000fffe03f */
[----:B------:R-:W-:Y:S01]  /*0e60*/  LEA R36, R20, UR15, 0x1 ;  /* 0x0000000f14247c11 */ /* 0x000fe2000f8e08ff */
[----:B-1----:R-:W-:Y:S06]  /*0e70*/  HMMA.16816.F32.BF16 R4, R12, R16, R4 ;  /* 0x000000100c04723c */ /* 0x002fec0000041804 */
[----:B------:R-:W-:Y:S01]  /*0e80*/  HMMA.16816.F32.BF16 R8, R12, R18, R8 ;  /* 0x000000120c08723c */ /* 0x000fe20000041808 */
[----:B------:R-:W-:Y:S01]  /*0e90*/  IMAD R17, R34, 0x400, R27 ;  /* 0x0000040022117824 */ /* 0x000fe200078e021b */
[----:B------:R-:W-:-:S04]  /*0ea0*/  LEA R34, R22, UR14, 0x1 ;  /* 0x0000000e16227c11 */ /* 0x000fc8000f8e08ff */
[----:B------:R-:W-:Y:S01]  /*0eb0*/  @!PT LDS RZ, [RZ] ;  /* 0x00000000fffff984 */ /* 0x000fe20000000800 */
[----:B------:R-:W-:Y:S01]  /*0ec0*/  @!PT LDS RZ, [RZ] ;  /* 0x00000000fffff984 */ /* 0x000fe20000000800 */
[----:B------:R-:W-:Y:S01]  /*0ed0*/  @!PT LDS RZ, [RZ] ;  /* 0x00000000fffff984 */ /* 0x000fe20000000800 */
[----:B------:R1:W-:Y:S04]  /*0ee0*/  LDGSTS.E.64 [R17], desc[UR16][R28.64+0x40], !P0 ;  /* 0x000000401c117fae */ /* 0x0003e8000c121a50 */
[----:B------:R-:W0:Y:S04]  /*0ef0*/  LDGDEPBAR ;  /* 0x00000000000079af */ /* 0x000e280000000000 */
[----:B------:R2:W-:Y:S04]  /*0f00*/  LDGSTS.E.BYPASS.128 [R35], desc[UR16][R30.64+0x40], !P0 ;  /* 0x000000401e237fae */ /* 0x0005e8000c101c50 */
[----:B------:R3:W-:Y:S04]  /*0f10*/  LDGSTS.E.BYPASS.128 [R37], desc[UR16][R32.64+0x40], !P0 ;  /* 0x0000004020257fae */ /* 0x0007e8000c101c50 */
[----:B------:R-:W0:Y:S01]  /*0f20*/  LDGDEPBAR ;  /* 0x00000000000079af */ /* 0x000e220000000000 */
[----:B------:R-:W-:-:S04]  /*0f30*/  DEPBAR.LE SB0, 0x4 ;  /* 0x000081000000791a */ /* 0x000fc80000000000 */
[----:B------:R-:W-:Y:S06]  /*0f40*/  BAR.SYNC.DEFER_BLOCKING 0x0 ;  /* 0x0000000000007b1d */ /* 0x000fec0000010000 */
[----:B------:R4:W-:Y:S04]  /*0f50*/  LDSM.16.M88.4 R12, [R34] ;  /* 0x00000000220c783b */ /* 0x0009e80000000200 */
[----:B-1----:R-:W1:Y:S01]  /*0f60*/  LDSM.16.M88.4 R16, [R36] ;  /* 0x000000002410783b */ /* 0x002e620000000200 */
[----:B----4-:R-:W-:Y:S01]  /*0f70*/  IMAD.U32 R34, RZ, RZ, UR12 ;  /* 0x0000000cff227e24 */ /* 0x010fe2000f8e00ff */
[----:B-1----:R-:W-:Y:S06]  /*0f80*/  HMMA.16816.F32.BF16 R4, R12, R16, R4 ;  /* 0x000000100c04723c */ /* 0x002fec0000041804 */
        /* <DEDUP_REMOVED lines=12> */
[----:B--2---:R-:W-:Y:S01]  /*1050*/  LEA R35, R26, UR14, 0x1 ;  /* 0x0000000e1a237c11 */ /* 0x004fe2000f8e08ff */
[----:B------:R-:W-:Y:S01]  /*1060*/  UISETP.GE.AND UP2, UPT, UR12, 0x3, UPT ;  /* 0x000000030c00788c */ /* 0x000fe2000bf46270 */
[----:B---3--:R-:W-:Y:S01]  /*1070*/  LEA R37, R25, UR14, 0x1 ;  /* 0x0000000e19257c11 */ /* 0x008fe2000f8e08ff */
        /* <DEDUP_REMOVED lines=67> */
[----:B------:R-:W-:Y:S02]  /*14b0*/  UIADD3 UR14, UR13, 0xa0, URZ ;  /* 0x000000a00d0e7890 */ /* 0x000fe4000fffe03f */
[----:B------:R-:W-:Y:S02]  /*14c0*/  UIADD3 UR13, UR13, 0xc0, URZ ;  /* 0x000000c00d0d7890 */ /* 0x000fe4000fffe03f */
        /* <DEDUP_REMOVED lines=11> */
[----:B------:R-:W-:Y:S02]  /*1580*/  UISETP.GE.U32.AND UP1, UPT, UR13, 0xba0, UPT ;  /* 0x00000ba00d00788c */ /* 0x000fe4000bf26070 */
[----:B------:R-:W-:Y:S02]  /*1590*/  ULEA UR14, UR4, UR10, 0xa ;  /* 0x0000000a040e7291 */ /* 0x000fe4000f8e503f */
[----:B------:R-:W-:Y:S02]  /*15a0*/  ULEA UR15, UR4, UR11, 0xc ;  /* 0x0000000b040f7291 */ /* 0x000fe4000f8e603f */
[----:B------:R-:W-:Y:S02]  /*15b0*/  USEL UR12, UR12, URZ, !UP2 ;  /* 0x0000003f0c0c7287 */ /* 0x000fe4000d000000 */
[----:B------:R-:W-:Y:S02]  /*15c0*/  UIADD3 UR4, UR4, 0x1, URZ ;  /* 0x0000000104047890 */ /* 0x000fe4000fffe03f */
        /* <DEDUP_REMOVED lines=11> */
[----:B------:R3:W-:Y:S01]  /*1680*/  LDGSTS.E.BYPASS.128 [R37], desc[UR16][R32.64+0x100], !P0 ;  /* 0x0000010020257fae */ /* 0x0007e2000c101c50 */
[----:B------:R-:W-:Y:S01]  /*1690*/  PLOP3.LUT P0, PT, PT, PT, UP1, 0x80, 0x0 ;  /* 0x000000000000781c */ /* 0x000fe20003f0f018 */
[----:B------:R-:W-:-:S02]  /*16a0*/  UISETP.GE.AND UP1, UPT, UR4, 0x3, UPT ;  /* 0x000000030400788c */ /* 0x000fc4000bf26270 */
[----:B------:R-:W0:Y:S02]  /*16b0*/  LDGDEPBAR ;  /* 0x00000000000079af */ /* 0x000e240000000000 */
[----:B------:R-:W-:Y:S02]  /*16c0*/  USEL UR4, UR4, URZ, !UP1 ;  /* 0x0000003f04047287 */ /* 0x000fe4000c800000 */
[----:B------:R-:W-:-:S06]  /*16d0*/  UISETP.GE.U32.AND UP1, UPT, UR13, 0xbe0, UPT ;  /* 0x00000be00d00788c */ /* 0x000fcc000bf26070 */
[----:B------:R-:W-:Y:S01]  /*16e0*/  PLOP3.LUT P1, PT, PT, PT, UP1, 0x80, 0x0 ;  /* 0x000000000000781c */ /* 0x000fe20003f2f018 */
[----:B------:R-:W-:-:S04]  /*16f0*/  DEPBAR.LE SB0, 0x4 ;  /* 0x000081000000791a */ /* 0x000fc80000000000 */
[----:B------:R-:W-:Y:S06]  /*1700*/  BAR.SYNC.DEFER_BLOCKING 0x0 ;  /* 0x0000000000007b1d */ /* 0x000fec0000010000 */
[----:B------:R4:W-:Y:S04]  /*1710*/  LDSM.16.M88.4 R12, [R34] ;  /* 0x00000000220c783b */ /* 0x0009e80000000200 */
[----:B-1----:R-:W1:Y:S01]  /*1720*/  LDSM.16.M88.4 R16, [R36] ;  /* 0x000000002410783b */ /* 0x002e620000000200 */
[----:B----4-:R-:W-:Y:S01]  /*1730*/  IMAD.U32 R34, RZ, RZ, UR12 ;  /* 0x0000000cff227e24 */ /* 0x010fe2000f8e00ff */
[----:B-1----:R-:W-:Y:S06]  /*1740*/  HMMA.16816.F32.BF16 R4, R12, R16, R4 ;  /* 0x000000100c04723c */ /* 0x002fec0000041804 */
[----:B------:R-:W-:Y:S01]  /*1750*/  HMMA.16816.F32.BF16 R8, R12, R18, R8 ;  /* 0x000000120c08723c */ /* 0x000fe20000041808 */
[----:B------:R-:W-:Y:S01]  /*1760*/  LEA R16, R3, UR14, 0x1 ;  /* 0x0000000e03107c11 */ /* 0x000fe2000f8e08ff */
[----:B------:R-:W-:-:S05]  /*1770*/  ULEA UR14, UR12, UR11, 0xc ;  /* 0x0000000b0c0e7291 */ /* 0x000fca000f8e603f */
[----:B------:R-:W-:Y:S01]  /*1780*/  LEA R12, R2, UR15, 0x1 ;  /* 0x0000000f020c7c11 */ /* 0x000fe2000f8e08ff */
[----:B------:R-:W-:Y:S01]  /*1790*/  LDSM.16.M88.4 R16, [R16] ;  /* 0x000000001010783b */ /* 0x000fe20000000200 */
[----:B--2---:R-:W-:Y:S01]  /*17a0*/  LEA R35, R26, UR14, 0x1 ;  /* 0x0000000e1a237c11 */ /* 0x004fe2000f8e08ff */
[----:B------:R-:W-:Y:S01]  /*17b0*/  ULEA UR15, UR4, UR10, 0xa ;  /* 0x0000000a040f7291 */ /* 0x000fe2000f8e503f */
[----:B---3--:R-:W-:Y:S01]  /*17c0*/  LEA R37, R25, UR14, 0x1 ;  /* 0x0000000e19257c11 */ /* 0x008fe2000f8e08ff */
[----:B------:R-:W-:Y:S01]  /*17d0*/  ULEA UR14, UR4, UR11, 0xc ;  /* 0x0000000b040e7291 */ /* 0x000fe2000f8e603f */
[----:B------:R-:W1:Y:S05]  /*17e0*/  LDSM.16.M88.4 R12, [R12] ;  /* 0x000000000c0c783b */ /* 0x000e6a0000000200 */
[----:B-1----:R-:W-:Y:S06]  /*17f0*/  HMMA.16816.F32.BF16 R4, R16, R12, R4 ;  /* 0x0000000c1004723c */ /* 0x002fec0000041804 */
[----:B------:R-:W-:Y:S01]  /*1800*/  HMMA.16816.F32.BF16 R16, R16, R14, R8 ;  /* 0x0000000e1010723c */ /* 0x000fe20000041808 */
[----:B------:R-:W-:Y:S01]  /*1810*/  IMAD R13, R34, 0x400, R27 ;  /* 0x00000400220d7824 */ /* 0x000fe200078e021b */
[----:B------:R-:W-:Y:S01]  /*1820*/  BAR.SYNC.DEFER_BLOCKING 0x0 ;  /* 0x0000000000007b1d */ /* 0x000fe20000010000 */
[----:B------:R-:W-:-:S04]  /*1830*/  LEA R12, R20, UR14, 0x1 ;  /* 0x0000000e140c7c11 */ /* 0x000fc8000f8e08ff */
[----:B------:R-:W-:Y:S01]  /*1840*/  LEA R8, R22, UR15, 0x1 ;  /* 0x0000000f16087c11 */ /* 0x000fe2000f8e08ff */
[----:B------:R-:W-:Y:S01]  /*1850*/  @!PT LDS RZ, [RZ] ;  /* 0x00000000fffff984 */ /* 0x000fe20000000800 */
[----:B------:R-:W-:Y:S01]  /*1860*/  @!PT LDS RZ, [RZ] ;  /* 0x00000000fffff984 */ /* 0x000fe20000000800 */
[----:B------:R-:W-:Y:S01]  /*1870*/  @!PT LDS RZ, [RZ] ;  /* 0x00000000fffff984 */ /* 0x000fe20000000800 */
[----:B------:R-:W-:Y:S04]  /*1880*/  LDGSTS.E.64 [R13], desc[UR16][R28.64+0x140], !P0 ;  /* 0x000001401c0d7fae */ /* 0x000fe8000c121a50 */
[----:B------:R-:W0:Y:S04]  /*1890*/  LDGDEPBAR ;  /* 0x00000000000079af */ /* 0x000e280000000000 */
[----:B------:R-:W-:Y:S04]  /*18a0*/  LDGSTS.E.BYPASS.128 [R35], desc[UR16][R30.64+0x140], !P0 ;  /* 0x000001401e237fae */ /* 0x000fe8000c101c50 */
[----:B------:R1:W-:Y:S04]  /*18b0*/  LDGSTS.E.BYPASS.128 [R37], desc[UR16][R32.64+0x140], !P0 ;  /* 0x0000014020257fae */ /* 0x0003e8000c101c50 */
[----:B------:R-:W0:Y:S01]  /*18c0*/  LDGDEPBAR ;  /* 0x00000000000079af */ /* 0x000e220000000000 */
[----:B-1----:R-:W-:-:S05]  /*18d0*/  IADD3 R32, P0, R32, 0x180, RZ ;  /* 0x0000018020207810 */ /* 0x002fca0007f1e0ff */
[----:B------:R-:W-:Y:S01]  /*18e0*/  IMAD.X R33, RZ, RZ, R33, P0 ;  /* 0x000000ffff217224 */ /* 0x000fe200000e0621 */
[----:B------:R-:W-:-:S05]  /*18f0*/  IADD3 R30, P0, R30, 0x180, RZ ;  /* 0x000001801e1e7810 */ /* 0x000fca0007f1e0ff */
[----:B------:R-:W-:Y:S01]  /*1900*/  IMAD.X R31, RZ, RZ, R31, P0 ;  /* 0x000000ffff1f7224 */ /* 0x000fe200000e061f */
[----:B------:R-:W-:Y:S01]  /*1910*/  IADD3 R28, P0, R28, 0x180, RZ ;  /* 0x000001801c1c7810 */ /* 0x000fe20007f1e0ff */
[----:B------:R-:W-:-:S04]  /*1920*/  DEPBAR.LE SB0, 0x4 ;  /* 0x000081000000791a */ /* 0x000fc80000000000 */
[----:B------:R-:W-:Y:S01]  /*1930*/  BAR.SYNC.DEFER_BLOCKING 0x0 ;  /* 0x0000000000007b1d */ /* 0x000fe20000010000 */
[----:B------:R-:W-:-:S05]  /*1940*/  IMAD.X R29, RZ, RZ, R29, P0 ;  /* 0x000000ffff1d7224 */ /* 0x000fca00000e061d */
[----:B------:R-:W1:Y:S04]  /*1950*/  LDSM.16.M88.4 R8, [R8] ;  /* 0x000000000808783b */ /* 0x000e680000000200 */
[----:B------:R-:W2:Y:S01]  /*1960*/  LDSM.16.M88.4 R12, [R12] ;  /* 0x000000000c0c783b */ /* 0x000ea20000000200 */
[----:B------:R-:W-:Y:S05]  /*1970*/  @!P1 BRA `(.L_x_0) ;  /* 0xfffffff000349947 */ /* 0x000fea000383ffff */
[----:B------:R-:W-:Y:S01]  /*1980*/  IABS R2, UR18 ;  /* 0x0000001200027c13 */ /* 0x000fe20008000000 */
[----:B------:R-:W-:Y:S01]  /*1990*/  UISETP.GE.AND UP2, UPT, UR18, URZ, UPT ;  /* 0x0000003f1200728c */ /* 0x000fe2000bf46270 */
[----:B------:R-:W-:Y:S01]  /*19a0*/  IMAD.SHL.U32 R3, R21, 0x8, RZ ;  /* 0x0000000815037824 */ /* 0x000fe200078e00ff */
[----:B------:R-:W-:-:S04]  /*19b0*/  DEPBAR.LE SB0, 0x0 ;  /* 0x000080000000791a */ /* 0x000fc80000000000 */
[----:B------:R-:W-:Y:S01]  /*19c0*/  R2UR UR4, R2 ;  /* 0x00000000020472ca */ /* 0x000fe200000e0000 */
[C---:B------:R-:W-:Y:S01]  /*19d0*/  IMAD.SHL.U32 R2, R0.reuse, 0x2, RZ ;  /* 0x0000000200027824 */ /* 0x040fe200078e00ff */
[----:B------:R-:W-:Y:S01]  /*19e0*/  F2FP.BF16.F32.PACK_AB R5, R5, R4 ;  /* 0x000000040505723e */ /* 0x000fe200000010ff */
[----:B------:R-:W-:Y:S01]  /*19f0*/  IMAD.SHL.U32 R4, R21, 0x4, RZ ;  /* 0x0000000415047824 */ /* 0x000fe200078e00ff */
[----:B------:R-:W-:Y:S01]  /*1a00*/  F2FP.BF16.F32.PACK_AB R7, R7, R6 ;  /* 0x000000060707723e */ /* 0x000fe200000010ff */
[C---:B-1----:R-:W-:Y:S01]  /*1a10*/  IMAD.SHL.U32 R9, R0.reuse, 0x8, RZ ;  /* 0x0000000800097824 */ /* 0x042fe200078e00ff */
[----:B------:R-:W-:Y:S02]  /*1a20*/  LOP3.LUT R3, R3, 0x6, R2, 0xf8, !PT ;  /* 0x0000000603037812 */ /* 0x000fe400078ef802 */
[----:B------:R-:W-:Y:S02]  /*1a30*/  LOP3.LUT R2, R0, 0x1f, RZ, 0xc0, !PT ;  /* 0x0000001f00027812 */ /* 0x000fe400078ec0ff */
[----:B------:R-:W-:-:S02]  /*1a40*/  F2FP.BF16.F32.PACK_AB R17, R17, R16 ;  /* 0x000000101111723e */ /* 0x000fc400000010ff */
[----:B------:R-:W-:Y:S01]  /*1a50*/  SHF.R.U32.HI R2, RZ, 0x2, R2 ;  /* 0x00000002ff027819 */ /* 0x000fe20000011602 */
[----:B------:R-:W-:Y:S01]  /*1a60*/  UIMAD.WIDE.U32 UR12, UR7, UR4, URZ ;  /* 0x00000004070c72a5 */ /* 0x000fe2000f8e003f */
[----:B------:R-:W-:Y:S02]  /*1a70*/  F2FP.BF16.F32.PACK_AB R19, R19, R18 ;  /* 0x000000121313723e */ /* 0x000fe400000010ff */
[----:B------:R-:W-:Y:S01]  /*1a80*/  SHF.R.U32.HI R6, RZ, 0x3, R0 ;  /* 0x00000003ff067819 */ /* 0x000fe20000011600 */
[----:B------:R-:W-:Y:S01]  /*1a90*/  UIMAD UR5, UR13, UR5, UR4 ;  /* 0x000000050d0572a4 */ /* 0x000fe2000f8e0204 */
[----:B------:R-:W-:Y:S01]  /*1aa0*/  IMAD R2, R2, 0x48, R3 ;  /* 0x0000004802027824 */ /* 0x000fe200078e0203 */
[----:B------:R-:W-:Y:S02]  /*1ab0*/  LOP3.LUT R23, R4, R23, RZ, 0xfc, !PT ;  /* 0x0000001704177212 */ /* 0x000fe400078efcff */
[----:B------:R-:W-:Y:S01]  /*1ac0*/  UISETP.GT.U32.AND UP1, UPT, UR19, UR5, UPT ;  /* 0x000000051300728c */ /* 0x000fe2000bf24070 */
[----:B------:R-:W-:Y:S01]  /*1ad0*/  SGXT.U32 R4, R6, 0x4 ;  /* 0x000000040604781a */ /* 0x000fe20000000000 */
[----:B------:R-:W-:Y:S01]  /*1ae0*/  IMAD.U32 R6, RZ, RZ, UR9 ;  /* 0x00000009ff067e24 */ /* 0x000fe2000f8e00ff */
[----:B------:R-:W-:Y:S01]  /*1af0*/  LEA R2, R2, UR10, 0x1 ;  /* 0x0000000a02027c11 */ /* 0x000fe2000f8e08ff */
[----:B------:R-:W-:Y:S01]  /*1b00*/  BAR.SYNC.DEFER_BLOCKING 0x0 ;  /* 0x0000000000007b1d */ /* 0x000fe20000010000 */
[----:B------:R-:W-:-:S02]  /*1b10*/  IMAD R23, R23, 0x9, R24 ;  /* 0x0000000917177824 */ /* 0x000fc400078e0218 */
[----:B------:R-:W-:-:S04]  /*1b20*/  LOP3.LUT R9, R6, 0x38, R9, 0xf8, !PT ;  /* 0x0000003806097812 */ /* 0x000fc800078ef809 */
[----:B------:R-:W-:-:S04]  /*1b30*/  @!UP1 UIADD3 UR5, UR5, -UR19, URZ ;  /* 0x8000001305059290 */ /* 0x000fc8000fffe03f */
[----:B------:R-:W-:-:S11]  /*1b40*/  UISETP.GT.U32.AND UP1, UPT, UR19, UR5, UPT ;  /* 0x000000051300728c */ /* 0x000fd6000bf24070 */
[----:B------:R-:W-:Y:S01]  /*1b50*/  @!UP1 UIADD3 UR5, UR5, -UR19, URZ ;  /* 0x8000001305059290 */ /* 0x000fe2000fffe03f */
[----:B------:R1:W-:Y:S03]  /*1b60*/  STS [R2], R5 ;  /* 0x0000000502007388 */ /* 0x0003e60000000800 */
[----:B------:R-:W-:Y:S01]  /*1b70*/  @!UP2 UIADD3 UR5, -UR5, URZ, URZ ;  /* 0x0000003f0505a290 */ /* 0x000fe2000fffe13f */
[----:B------:R1:W-:Y:S03]  /*1b80*/  STS [R2+0x480], R7 ;  /* 0x0004800702007388 */ /* 0x0003e60000000800 */
[----:B------:R-:W-:Y:S01]  /*1b90*/  USEL UR5, UR8, UR5, !UP0 ;  /* 0x0000000508057287 */ /* 0x000fe2000c000000 */
[----:B------:R1:W-:Y:S03]  /*1ba0*/  STS [R2+0x40], R17 ;  /* 0x0000401102007388 */ /* 0x0003e60000000800 */
[----:B------:R-:W-:Y:S01]  /*1bb0*/  ULEA UR5, UR6, UR5, 0x3 ;  /* 0x0000000506057291 */ /* 0x000fe2000f8e183f */
[----:B------:R1:W-:Y:S03]  /*1bc0*/  STS [R2+0x4c0], R19 ;  /* 0x0004c01302007388 */ /* 0x0003e60000000800 */
[----:B------:R-:W-:-:S06]  /*1bd0*/  USHF.L.U32 UR5, UR5, 0x4, URZ ;  /* 0x0000000405057899 */ /* 0x000fcc000800063f */
[----:B------:R-:W-:Y:S01]  /*1be0*/  LOP3.LUT R0, R4, UR5, RZ, 0xfc, !PT ;  /* 0x0000000504007c12 */ /* 0x000fe2000f8efcff */
[----:B------:R-:W-:Y:S03]  /*1bf0*/  BAR.SYNC.DEFER_BLOCKING 0x0 ;  /* 0x0000000000007b1d */ /* 0x000fe60000010000 */
[----:B------:R-:W-:Y:S01]  /*1c00*/  ISETP.GE.AND P0, PT, R0, 0x1, PT ;  /* 0x000000010000780c */ /* 0x000fe20003f06270 */
[----:B------:R-:W-:-:S03]  /*1c10*/  IMAD.SHL.U32 R0, R23, 0x8, RZ ;  /* 0x0000000817007824 */ /* 0x000fc600078e00ff */
[----:B------:R-:W-:Y:S02]  /*1c20*/  ISETP.LT.AND P0, PT, R9, 0xc00, !P0 ;  /* 0x00000c000900780c */ /* 0x000fe40004701270 */
[----:B------:R-:W-:-:S11]  /*1c30*/  LEA R0, R0, UR10, 0x1 ;  /* 0x0000000a00007c11 */ /* 0x000fd6000f8e08ff */
[----:B-1----:R-:W-:Y:S05]  /*1c40*/  @!P0 EXIT ;  /* 0x000000000000894d */ /* 0x002fea0003800000 */
[----:B------:R-:W1:Y:S01]  /*1c50*/  LDS.128 R4, [R0] ;  /* 0x0000000000047984 */ /* 0x000e620000000c00 */
[----:B------:R-:W2:Y:S02]  /*1c60*/  LDC.64 R2, c[0x0][0x220] ;  /* 0x00008800ff027b82 */ /* 0x000ea40000000a00 */
[----:B--2---:R-:W-:-:S05]  /*1c70*/  IMAD.WIDE R2, R9, 0x2, R2 ;  /* 0x0000000209027825 */ /* 0x004fca00078e0202 */
[----:B-1----:R-:W-:Y:S01]  /*1c80*/  STG.E.128 desc[UR16][R2.64], R4 ;  /* 0x0000000402007986 */ /* 0x002fe2000c101d10 */
[----:B------:R-:W-:Y:S05]  /*1c90*/  EXIT ;  /* 0x000000000000794d */ /* 0x000fea0003800000 */
.L_x_1:
[----:B------:R-:W-:-:S00]  /*1ca0*/  BRA `(.L_x_1) ;  /* 0xfffffffc00fc7947 */ /* 0x000fc0000383ffff */
[----:B------:R-:W-:-:S00]  /*1cb0*/  NOP ;  /* 0x0000000000007918 */ /* 0x000fc00000000000 */
        /* <DEDUP_REMOVED lines=12> */
.L_x_2:


//--------------------- .nv.shared.triton_mm      --------------------------
	.section	.nv.shared.triton_mm,"aw",@nobits
	.sectionflags	@""
	.align	16
	.zero		1024


//--------------------- .nv.constant0.triton_mm   --------------------------
	.section	.nv.constant0.triton_mm,"a",@progbits
	.sectionflags	@""
	.align	4
.nv.constant0.triton_mm:
	.zero		552
